	.headerflags	@"EF_CUDA_TEXMODE_UNIFIED EF_CUDA_64BIT_ADDRESS EF_CUDA_ACCELERATORS EF_CUDA_SM90 EF_CUDA_VIRTUAL_SM(EF_CUDA_SM90)"
	.elftype	@"ET_EXEC"


//--------------------- .nv.info                  --------------------------
	.section	.nv.info,"",@"SHT_CUDA_INFO"
	.align	4


	//----- nvinfo : EIATTR_REGCOUNT
	.align		4
        /*0000*/ 	.byte	0x04, 0x2f
        /*0002*/ 	.short	(.L_1 - .L_0)
	.align		4
.L_0:
        /*0004*/ 	.word	index@(triton_poi_fused_convolution_relu_9)
        /*0008*/ 	.word	0x0000000c


	//----- nvinfo : EIATTR_MIN_STACK_SIZE
	.align		4
.L_1:
        /*000c*/ 	.byte	0x04, 0x12
        /*000e*/ 	.short	(.L_3 - .L_2)
	.align		4
.L_2:
        /*0010*/ 	.word	index@(triton_poi_fused_convolution_relu_9)
        /*0014*/ 	.word	0x00000000


	//----- nvinfo : EIATTR_FRAME_SIZE
	.align		4
.L_3:
        /*0018*/ 	.byte	0x04, 0x11
        /*001a*/ 	.short	(.L_5 - .L_4)
	.align		4
.L_4:
        /*001c*/ 	.word	index@(triton_poi_fused_convolution_relu_9)
        /*0020*/ 	.word	0x00000000


	//----- nvinfo : EIATTR_MIN_STACK_SIZE
	.align		4
.L_5:
        /*0024*/ 	.byte	0x04, 0x12
        /*0026*/ 	.short	(.L_7 - .L_6)
	.align		4
.L_6:
        /*0028*/ 	.word	index@(triton_poi_fused_convolution_relu_9)
        /*002c*/ 	.word	0x00000000
.L_7:


//--------------------- .nv.info.triton_poi_fused_convolution_relu_9 --------------------------
	.section	.nv.info.triton_poi_fused_convolution_relu_9,"",@"SHT_CUDA_INFO"
	.sectionflags	@""
	.align	4


	//----- nvinfo : EIATTR_CUDA_API_VERSION
	.align		4
        /*0000*/ 	.byte	0x04, 0x37
        /*0002*/ 	.short	(.L_9 - .L_8)
.L_8:
        /*0004*/ 	.word	0x0000007c


	//----- nvinfo : EIATTR_KPARAM_INFO
	.align		4
.L_9:
        /*0008*/ 	.byte	0x04, 0x17
        /*000a*/ 	.short	(.L_11 - .L_10)
.L_10:
        /*000c*/ 	.word	0x00000000
        /*0010*/ 	.short	0x0002
        /*0012*/ 	.short	0x0010
        /*0014*/ 	.byte	0x00, 0xf0, 0x11, 0x00


	//----- nvinfo : EIATTR_KPARAM_INFO
	.align		4
.L_11:
        /*0018*/ 	.byte	0x04, 0x17
        /*001a*/ 	.short	(.L_13 - .L_12)
.L_12:
        /*001c*/ 	.word	0x00000000
        /*0020*/ 	.short	0x0001
        /*0022*/ 	.short	0x0008
        /*0024*/ 	.byte	0x00, 0xf4, 0x21, 0x00


	//----- nvinfo : EIATTR_KPARAM_INFO
	.align		4
.L_13:
        /*0028*/ 	.byte	0x04, 0x17
        /*002a*/ 	.short	(.L_15 - .L_14)
.L_14:
        /*002c*/ 	.word	0x00000000
        /*0030*/ 	.short	0x0000
        /*0032*/ 	.short	0x0000
        /*0034*/ 	.byte	0x00, 0xf4, 0x21, 0x00


	//----- nvinfo : EIATTR_SPARSE_MMA_MASK
	.align		4
.L_15:
        /*0038*/ 	.byte	0x03, 0x50
        /*003a*/ 	.short	0x0000


	//----- nvinfo : EIATTR_MAXREG_COUNT
	.align		4
        /*003c*/ 	.byte	0x03, 0x1b
        /*003e*/ 	.short	0x00ff


	//----- nvinfo : EIATTR_EXIT_INSTR_OFFSETS
	.align		4
        /*0040*/ 	.byte	0x04, 0x1c
        /*0042*/ 	.short	(.L_17 - .L_16)


	//   ....[0]....
.L_16:
        /*0044*/ 	.word	0x00000170


	//   ....[1]....
        /*0048*/ 	.word	0x00000190


	//----- nvinfo : EIATTR_REQNTID
	.align		4
.L_17:
        /*004c*/ 	.byte	0x04, 0x10
        /*004e*/ 	.short	(.L_19 - .L_18)
.L_18:
        /*0050*/ 	.word	0x00000080
        /*0054*/ 	.word	0x00000001
        /*0058*/ 	.word	0x00000001


	//----- nvinfo : EIATTR_CBANK_PARAM_SIZE
	.align		4
.L_19:
        /*005c*/ 	.byte	0x03, 0x19
        /*005e*/ 	.short	0x0014


	//----- nvinfo : EIATTR_PARAM_CBANK
	.align		4
        /*0060*/ 	.byte	0x04, 0x0a
        /*0062*/ 	.short	(.L_21 - .L_20)
	.align		4
.L_20:
        /*0064*/ 	.word	index@(.nv.constant0.triton_poi_fused_convolution_relu_9)
        /*0068*/ 	.short	0x0210
        /*006a*/ 	.short	0x0014


	//----- nvinfo : EIATTR_SW_WAR
	.align		4
.L_21:
        /*006c*/ 	.byte	0x04, 0x36
        /*006e*/ 	.short	(.L_23 - .L_22)
.L_22:
        /*0070*/ 	.word	0x00000008
.L_23:


//--------------------- .nv.callgraph             --------------------------
	.section	.nv.callgraph,"",@"SHT_CUDA_CALLGRAPH"
	.align	4
	.sectionentsize	8
	.align		4
        /*0000*/ 	.word	0x00000000
	.align		4
        /*0004*/ 	.word	0xffffffff
	.align		4
        /*0008*/ 	.word	0x00000000
	.align		4
        /*000c*/ 	.word	0xfffffffe
	.align		4
        /*0010*/ 	.word	0x00000000
	.align		4
        /*0014*/ 	.word	0xfffffffd
	.align		4
        /*0018*/ 	.word	0x00000000
	.align		4
        /*001c*/ 	.word	0xfffffffc


//--------------------- .text.triton_poi_fused_convolution_relu_9 --------------------------
	.section	.text.triton_poi_fused_convolution_relu_9,"ax",@progbits
	.align	128
        .global         triton_poi_fused_convolution_relu_9
        .type           triton_poi_fused_convolution_relu_9,@function
        .size           triton_poi_fused_convolution_relu_9,(.L_x_1 - triton_poi_fused_convolution_relu_9)
        .other          triton_poi_fused_convolution_relu_9,@"STO_CUDA_ENTRY STV_DEFAULT"
triton_poi_fused_convolution_relu_9:
.text.triton_poi_fused_convolution_relu_9:
[----:B------:R-:W0:Y:S02]  /*0000*/  LDC R1, c[0x0][0x28] ;  /* 0x00000a00ff017b82 */ /* 0x000e240000000800 */
[----:B------:R-:W1:Y:S01]  /*0010*/  S2R R0, SR_TID.X ;  /* 0x0000000000007919 */ /* 0x000e620000002100 */
[----:B------:R-:W2:Y:S01]  /*0020*/  LDC.64 R2, c[0x0][0x210] ;  /* 0x00008400ff027b82 */ /* 0x000ea20000000a00 */
[----:B------:R-:W-:Y:S01]  /*0030*/  ULDC.64 UR4, c[0x0][0x208] ;  /* 0x0000820000047ab9 */ /* 0x000fe20000000a00 */
[----:B------:R-:W3:Y:S06]  /*0040*/  S2R R7, SR_CTAID.X ;  /* 0x0000000000077919 */ /* 0x000eec0000002500 */
[----:B------:R-:W4:Y:S01]  /*0050*/  LDC.64 R4, c[0x0][0x218] ;  /* 0x00008600ff047b82 */ /* 0x000f220000000a00 */
[----:B-1----:R-:W-:-:S02]  /*0060*/  LOP3.LUT R0, R0, 0x7f, RZ, 0xc0, !PT ;  /* 0x0000007f00007812 */ /* 0x002fc400078ec0ff */
[----:B---3--:R-:W-:-:S03]  /*0070*/  SHF.R.S32.HI R6, RZ, 0x18, R7 ;  /* 0x00000018ff067819 */ /* 0x008fc60000011407 */
[----:B------:R-:W-:Y:S01]  /*0080*/  IMAD R7, R7, 0x80, R0 ;  /* 0x0000008007077824 */ /* 0x000fe200078e0200 */
[----:B------:R-:W-:-:S03]  /*0090*/  SGXT R0, R6, 0x1 ;  /* 0x000000010600781a */ /* 0x000fc60000000200 */
[C---:B--2---:R-:W-:Y:S01]  /*00a0*/  IMAD.WIDE R2, R7.reuse, 0x4, R2 ;  /* 0x0000000407027825 */ /* 0x044fe200078e0202 */
[----:B------:R-:W-:Y:S02]  /*00b0*/  ISETP.GE.AND P1, PT, R7, 0x200, PT ;  /* 0x000002000700780c */ /* 0x000fe40003f26270 */
[----:B------:R-:W-:-:S04]  /*00c0*/  LEA.HI R0, R0, R7, RZ, 0x7 ;  /* 0x0000000700007211 */ /* 0x000fc800078f38ff */
[----:B------:R-:W-:-:S05]  /*00d0*/  LOP3.LUT R0, R0, 0xffffff80, RZ, 0xc0, !PT ;  /* 0xffffff8000007812 */ /* 0x000fca00078ec0ff */
[----:B------:R-:W-:Y:S02]  /*00e0*/  IMAD.IADD R9, R7, 0x1, -R0 ;  /* 0x0000000107097824 */ /* 0x000fe400078e0a00 */
[----:B------:R-:W-:Y:S02]  /*00f0*/  IMAD.MOV.U32 R0, RZ, RZ, RZ ;  /* 0x000000ffff007224 */ /* 0x000fe400078e00ff */
[----:B------:R-:W-:Y:S02]  /*0100*/  IMAD.MOV.U32 R7, RZ, RZ, RZ ;  /* 0x000000ffff077224 */ /* 0x000fe400078e00ff */
[----:B----4-:R-:W-:Y:S02]  /*0110*/  IMAD.WIDE R4, R9, 0x4, R4 ;  /* 0x0000000409047825 */ /* 0x010fe400078e0204 */
[----:B------:R-:W2:Y:S04]  /*0120*/  @!P1 LDG.E R0, desc[UR4][R2.64] ;  /* 0x0000000402009981 */ /* 0x000ea8000c1e1900 */
[----:B------:R-:W2:Y:S02]  /*0130*/  @!P1 LDG.E.EL R7, desc[UR4][R4.64] ;  /* 0x0000000404079981 */ /* 0x000ea4000c2e1900 */
[----:B--2---:R-:W-:Y:S01]  /*0140*/  FADD R6, R7, R0 ;  /* 0x0000000007067221 */ /* 0x004fe20000000000 */
[----:B------:R-:W-:-:S04]  /*0150*/  FSETP.GEU.AND P0, PT, R0, -R7, PT ;  /* 0x800000070000720b */ /* 0x000fc80003f0e000 */
[----:B------:R-:W-:Y:S01]  /*0160*/  FSEL R7, R6, RZ, P0 ;  /* 0x000000ff06077208 */ /* 0x000fe20000000000 */
[----:B------:R-:W-:Y:S08]  /*0170*/  @P1 EXIT ;  /* 0x000000000000194d */ /* 0x000ff00003800000 */
[----:B------:R-:W-:Y:S01]  /*0180*/  STG.E desc[UR4][R2.64], R7 ;  /* 0x0000000702007986 */ /* 0x000fe2000c101904 */
[----:B------:R-:W-:Y:S05]  /*0190*/  EXIT ;  /* 0x000000000000794d */ /* 0x000fea0003800000 */
.L_x_0:
[----:B------:R-:W-:-:S00]  /*01a0*/  BRA `(.L_x_0) ;  /* 0xfffffffc00fc7947 */ /* 0x000fc0000383ffff */
[----:B------:R-:W-:-:S00]  /*01b0*/  NOP ;  /* 0x0000000000007918 */ /* 0x000fc00000000000 */
        /* <DEDUP_REMOVED lines=12> */
.L_x_1:


//--------------------- .nv.constant0.triton_poi_fused_convolution_relu_9 --------------------------
	.section	.nv.constant0.triton_poi_fused_convolution_relu_9,"a",@progbits
	.sectionflags	@""
	.align	4
.nv.constant0.triton_poi_fused_convolution_relu_9:
	.zero		548
